//
// Generated by NVIDIA NVVM Compiler
//
// Compiler Build ID: CL-36424714
// Cuda compilation tools, release 13.0, V13.0.88
// Based on NVVM 20.0.0
//

.version 9.0
.target sm_100
.address_size 64

	// .globl	_Z15factorialKernelv
.extern .func  (.param .b32 func_retval0) vprintf
(
	.param .b64 vprintf_param_0,
	.param .b64 vprintf_param_1
)
;
.global .align 1 .b8 $str[10] = {37, 100, 33, 32, 61, 32, 37, 100, 10};

.visible .entry _Z15factorialKernelv()
{
	.local .align 8 .b8 	__local_depot0[8];
	.reg .b64 	%SP;
	.reg .b64 	%SPL;
	.reg .pred 	%p<6>;
	.reg .b32 	%r<48>;
	.reg .b64 	%rd<5>;

	mov.u64 	%SPL, __local_depot0;
	cvta.local.u64 	%SP, %SPL;
	mov.u32 	%r1, %tid.x;
	setp.lt.u32 	%p1, %r1, 2;
	mov.b32 	%r47, 1;
	@%p1 bra 	$L__BB0_8;
	add.s32 	%r2, %r1, -1;
	add.s32 	%r27, %r1, -2;
	and.b32  	%r3, %r2, 3;
	setp.lt.u32 	%p2, %r27, 3;
	mov.b32 	%r47, 1;
	mov.b32 	%r45, 2;
	@%p2 bra 	$L__BB0_5;
	and.b32  	%r30, %r2, -4;
	neg.s32 	%r38, %r30;
	mov.b32 	%r47, 1;
	mov.b32 	%r39, 5;
$L__BB0_3:
	add.s32 	%r31, %r39, -3;
	mul.lo.s32 	%r32, %r31, %r47;
	mad.lo.s32 	%r33, %r32, %r31, %r32;
	add.s32 	%r34, %r39, -1;
	mul.lo.s32 	%r35, %r34, %r33;
	mul.lo.s32 	%r47, %r39, %r35;
	add.s32 	%r39, %r39, 4;
	add.s32 	%r38, %r38, 4;
	setp.ne.s32 	%p3, %r38, 0;
	@%p3 bra 	$L__BB0_3;
	add.s32 	%r45, %r39, -3;
$L__BB0_5:
	setp.eq.s32 	%p4, %r3, 0;
	@%p4 bra 	$L__BB0_8;
	neg.s32 	%r44, %r3;
$L__BB0_7:
	.pragma "nounroll";
	mul.lo.s32 	%r47, %r45, %r47;
	add.s32 	%r45, %r45, 1;
	add.s32 	%r44, %r44, 1;
	setp.ne.s32 	%p5, %r44, 0;
	@%p5 bra 	$L__BB0_7;
$L__BB0_8:
	add.u64 	%rd1, %SP, 0;
	add.u64 	%rd2, %SPL, 0;
	st.local.v2.u32 	[%rd2], {%r1, %r47};
	mov.u64 	%rd3, $str;
	cvta.global.u64 	%rd4, %rd3;
	{ // callseq 0, 0
	.param .b64 param0;
	st.param.b64 	[param0], %rd4;
	.param .b64 param1;
	st.param.b64 	[param1], %rd1;
	.param .b32 retval0;
	call.uni (retval0), 
	vprintf, 
	(
	param0, 
	param1
	);
	ld.param.b32 	%r36, [retval0];
	} // callseq 0
	ret;

}


// ===== COMPILED SASS (sm_100) =====

	.target	sm_100

	.elftype	@"ET_EXEC"


//--------------------- .note.nv.tkinfo           --------------------------
	.section	.note.nv.tkinfo,"",@"SHT_NOTE"
	.sectionflags	@"SHF_NOTE_NV_TKINFO"
	.tkinfo
        /*0018*/ 	.word	0x00000002
        /*0030*/ 	.string	""
        /*0030*/ 	.string	"ptxas"
        /*0030*/ 	.string	"Cuda compilation tools, release 13.0, V13.0.88"
        /*0030*/ 	.string	"Build cuda_13.0.r13.0/compiler.36424714_0"
        /*0030*/ 	.string	"-arch sm_100 -m 64 "



//--------------------- .note.nv.cuinfo           --------------------------
	.section	.note.nv.cuinfo,"",@"SHT_NOTE"
	.sectionflags	@"SHF_NOTE_NV_CUINFO"
        /*0018*/ 	.short	0x0002
        /*001a*/ 	.short	0x0064
        /*001c*/ 	.short	0x0082
	.zero		2


//--------------------- .nv.info                  --------------------------
	.section	.nv.info,"",@"SHT_CUDA_INFO"
	.align	4


	//----- nvinfo : EIATTR_REGCOUNT
	.align		4
        /*0000*/ 	.byte	0x04, 0x2f
        /*0002*/ 	.short	(.L_2 - .L_1)
	.align		4
.L_1:
        /*0004*/ 	.word	index@(_Z15factorialKernelv)
        /*0008*/ 	.word	0x00000018


	//----- nvinfo : EIATTR_FRAME_SIZE
	.align		4
.L_2:
        /*000c*/ 	.byte	0x04, 0x11
        /*000e*/ 	.short	(.L_4 - .L_3)
	.align		4
.L_3:
        /*0010*/ 	.word	index@(_Z15factorialKernelv)
        /*0014*/ 	.word	0x00000008


	//----- nvinfo : EIATTR_MIN_STACK_SIZE
	.align		4
.L_4:
        /*0018*/ 	.byte	0x04, 0x12
        /*001a*/ 	.short	(.L_6 - .L_5)
	.align		4
.L_5:
        /*001c*/ 	.word	index@(_Z15factorialKernelv)
        /*0020*/ 	.word	0x00000008
.L_6:


//--------------------- .nv.compat                --------------------------
	.section	.nv.compat,"",@"SHT_CUDA_COMPAT_INFO"
	.align	4
        /*0000*/ 	.byte	0x02, 0x09, 0x00, 0x00, 0x02, 0x02, 0x01, 0x00, 0x02, 0x05, 0x05, 0x00, 0x03, 0x07, 0x01, 0x01
        /*0010*/ 	.byte	0x02, 0x03, 0x00, 0x00, 0x02, 0x06, 0x01, 0x00, 0x04, 0x0b, 0x08, 0x00, 0x09, 0x00, 0x00, 0x00
        /*0020*/ 	.byte	0x00, 0x00, 0x00, 0x00


//--------------------- .nv.info._Z15factorialKernelv --------------------------
	.section	.nv.info._Z15factorialKernelv,"",@"SHT_CUDA_INFO"
	.sectionflags	@""
	.align	4


	//----- nvinfo : EIATTR_CUDA_API_VERSION
	.align		4
        /*0000*/ 	.byte	0x04, 0x37
        /*0002*/ 	.short	(.L_8 - .L_7)
.L_7:
        /*0004*/ 	.word	0x00000082


	//----- nvinfo : EIATTR_SPARSE_MMA_MASK
	.align		4
.L_8:
        /*0008*/ 	.byte	0x03, 0x50
        /*000a*/ 	.short	0x0000


	//----- nvinfo : EIATTR_MAXREG_COUNT
	.align		4
        /*000c*/ 	.byte	0x03, 0x1b
        /*000e*/ 	.short	0x00ff


	//----- nvinfo : EIATTR_EXTERNS
	.align		4
        /*0010*/ 	.byte	0x04, 0x0f
        /*0012*/ 	.short	(.L_10 - .L_9)


	//   ....[0]....
	.align		4
.L_9:
        /*0014*/ 	.word	index@(vprintf)


	//----- nvinfo : EIATTR_MERCURY_ISA_VERSION
	.align		4
.L_10:
        /*0018*/ 	.byte	0x03, 0x5f
        /*001a*/ 	.short	0x0101


	//----- nvinfo : EIATTR_VRC_CTA_INIT_COUNT
	.align		4
        /*001c*/ 	.byte	0x02, 0x4a
	.zero		1
	.zero		1


	//----- nvinfo : EIATTR_SYSCALL_OFFSETS
	.align		4
        /*0020*/ 	.byte	0x04, 0x46
        /*0022*/ 	.short	(.L_12 - .L_11)


	//   ....[0]....
.L_11:
        /*0024*/ 	.word	0x00000740


	//----- nvinfo : EIATTR_EXIT_INSTR_OFFSETS
	.align		4
.L_12:
        /*0028*/ 	.byte	0x04, 0x1c
        /*002a*/ 	.short	(.L_14 - .L_13)


	//   ....[0]....
.L_13:
        /*002c*/ 	.word	0x00000750


	//----- nvinfo : EIATTR_CRS_STACK_SIZE
	.align		4
.L_14:
        /*0030*/ 	.byte	0x04, 0x1e
        /*0032*/ 	.short	(.L_16 - .L_15)
.L_15:
        /*0034*/ 	.word	0x00000000


	//----- nvinfo : EIATTR_SW_WAR
	.align		4
.L_16:
        /*0038*/ 	.byte	0x04, 0x36
        /*003a*/ 	.short	(.L_18 - .L_17)
.L_17:
        /*003c*/ 	.word	0x00000008
.L_18:


//--------------------- .nv.callgraph             --------------------------
	.section	.nv.callgraph,"",@"SHT_CUDA_CALLGRAPH"
	.align	4
	.sectionentsize	8
	.align		4
        /*0000*/ 	.word	0x00000000
	.align		4
        /*0004*/ 	.word	0xffffffff
	.align		4
        /*0008*/ 	.word	index@(_Z15factorialKernelv)
	.align		4
        /*000c*/ 	.word	index@(vprintf)
	.align		4
        /*0010*/ 	.word	0x00000000
	.align		4
        /*0014*/ 	.word	0xfffffffe
	.align		4
        /*0018*/ 	.word	0x00000000
	.align		4
        /*001c*/ 	.word	0xfffffffd
	.align		4
        /*0020*/ 	.word	0x00000000
	.align		4
        /*0024*/ 	.word	0xfffffffc


//--------------------- .nv.constant4             --------------------------
	.section	.nv.constant4,"a",@progbits
	.align	8
	.align		8
.nv.constant4:
        /*0000*/ 	.dword	vprintf
	.align		8
        /*0008*/ 	.dword	$str


//--------------------- .text._Z15factorialKernelv --------------------------
	.section	.text._Z15factorialKernelv,"ax",@progbits
	.align	128
        .global         _Z15factorialKernelv
        .type           _Z15factorialKernelv,@function
        .size           _Z15factorialKernelv,(.L_x_15 - _Z15factorialKernelv)
        .other          _Z15factorialKernelv,@"STO_CUDA_ENTRY STV_DEFAULT"
_Z15factorialKernelv:
.text._Z15factorialKernelv:
[----:B------:R-:W0:Y:S01]  /*0000*/  LDC R1, c[0x0][0x37c] ;  /* 0x0000df00ff017b82 */ /* 0x000e220000000800 */
[----:B------:R-:W1:Y:S01]  /*0010*/  S2R R2, SR_TID.X ;  /* 0x0000000000027919 */ /* 0x000e620000002100 */
[----:B------:R-:W2:Y:S01]  /*0020*/  LDCU UR4, c[0x0][0x2f8] ;  /* 0x00005f00ff0477ac */ /* 0x000ea20008000800 */
[----:B0-----:R-:W-:Y:S01]  /*0030*/  IADD3 R1, PT, PT, R1, -0x8, RZ ;  /* 0xfffffff801017810 */ /* 0x001fe20007ffe0ff */
[----:B------:R-:W-:Y:S01]  /*0040*/  BSSY.RECONVERGENT B2, `(.L_x_0) ;  /* 0x0000068000027945 */ /* 0x000fe20003800200 */
[----:B------:R-:W-:Y:S01]  /*0050*/  IMAD.MOV.U32 R3, RZ, RZ, 0x1 ;  /* 0x00000001ff037424 */ /* 0x000fe200078e00ff */
[----:B------:R-:W0:Y:S01]  /*0060*/  LDCU UR5, c[0x0][0x2fc] ;  /* 0x00005f80ff0577ac */ /* 0x000e220008000800 */
[----:B--2---:R-:W-:-:S04]  /*0070*/  IADD3 R6, P1, PT, R1, UR4, RZ ;  /* 0x0000000401067c10 */ /* 0x004fc8000ff3e0ff */
[----:B0-----:R-:W-:Y:S02]  /*0080*/  IADD3.X R7, PT, PT, RZ, UR5, RZ, P1, !PT ;  /* 0x00000005ff077c10 */ /* 0x001fe40008ffe4ff */
[----:B-1----:R-:W-:-:S13]  /*0090*/  ISETP.GE.U32.AND P0, PT, R2, 0x2, PT ;  /* 0x000000020200780c */ /* 0x002fda0003f06070 */
[----:B------:R-:W-:Y:S05]  /*00a0*/  @!P0 BRA `(.L_x_1) ;  /* 0x0000000400848947 */ /* 0x000fea0003800000 */
[C---:B------:R-:W-:Y:S01]  /*00b0*/  VIADD R0, R2.reuse, 0xfffffffe ;  /* 0xfffffffe02007836 */ /* 0x040fe20000000000 */
[----:B------:R-:W-:Y:S01]  /*00c0*/  IADD3 R4, PT, PT, R2, -0x1, RZ ;  /* 0xffffffff02047810 */ /* 0x000fe20007ffe0ff */
[----:B------:R-:W-:Y:S01]  /*00d0*/  BSSY.RECONVERGENT B1, `(.L_x_2) ;  /* 0x0000056000017945 */ /* 0x000fe20003800200 */
[----:B------:R-:W-:Y:S02]  /*00e0*/  HFMA2 R3, -RZ, RZ, 0, 5.9604644775390625e-08 ;  /* 0x00000001ff037431 */ /* 0x000fe400000001ff */
[----:B------:R-:W-:Y:S01]  /*00f0*/  IMAD.MOV.U32 R8, RZ, RZ, 0x2 ;  /* 0x00000002ff087424 */ /* 0x000fe200078e00ff */
[----:B------:R-:W-:Y:S02]  /*0100*/  ISETP.GE.U32.AND P0, PT, R0, 0x3, PT ;  /* 0x000000030000780c */ /* 0x000fe40003f06070 */
[----:B------:R-:W-:-:S11]  /*0110*/  LOP3.LUT R0, R4, 0x3, RZ, 0xc0, !PT ;  /* 0x0000000304007812 */ /* 0x000fd600078ec0ff */
[----:B------:R-:W-:Y:S05]  /*0120*/  @!P0 BRA `(.L_x_3) ;  /* 0x0000000400408947 */ /* 0x000fea0003800000 */
[----:B------:R-:W-:Y:S01]  /*0130*/  LOP3.LUT R4, R4, 0xfffffffc, RZ, 0xc0, !PT ;  /* 0xfffffffc04047812 */ /* 0x000fe200078ec0ff */
[----:B------:R-:W-:Y:S01]  /*0140*/  BSSY.RECONVERGENT B0, `(.L_x_4) ;  /* 0x000004d000007945 */ /* 0x000fe20003800200 */
[----:B------:R-:W-:Y:S01]  /*0150*/  MOV R5, 0x5 ;  /* 0x0000000500057802 */ /* 0x000fe20000000f00 */
[----:B------:R-:W-:Y:S02]  /*0160*/  IMAD.MOV.U32 R3, RZ, RZ, 0x1 ;  /* 0x00000001ff037424 */ /* 0x000fe400078e00ff */
[----:B------:R-:W-:-:S05]  /*0170*/  IMAD.MOV R4, RZ, RZ, -R4 ;  /* 0x000000ffff047224 */ /* 0x000fca00078e0a04 */
[----:B------:R-:W-:-:S13]  /*0180*/  ISETP.GE.AND P0, PT, R4, RZ, PT ;  /* 0x000000ff0400720c */ /* 0x000fda0003f06270 */
[----:B------:R-:W-:Y:S05]  /*0190*/  @P0 BRA `(.L_x_5) ;  /* 0x0000000000f40947 */ /* 0x000fea0003800000 */
[----:B------:R-:W-:Y:S01]  /*01a0*/  IADD3 R8, PT, PT, -R4, RZ, RZ ;  /* 0x000000ff04087210 */ /* 0x000fe20007ffe1ff */
[----:B------:R-:W-:Y:S01]  /*01b0*/  BSSY.RECONVERGENT B3, `(.L_x_6) ;  /* 0x0000024000037945 */ /* 0x000fe20003800200 */
[----:B------:R-:W-:Y:S02]  /*01c0*/  PLOP3.LUT P0, PT, PT, PT, PT, 0x80, 0x8 ;  /* 0x000000000008781c */ /* 0x000fe40003f0f070 */
[----:B------:R-:W-:-:S13]  /*01d0*/  ISETP.GT.AND P1, PT, R8, 0xc, PT ;  /* 0x0000000c0800780c */ /* 0x000fda0003f24270 */
[----:B------:R-:W-:Y:S05]  /*01e0*/  @!P1 BRA `(.L_x_7) ;  /* 0x0000000000809947 */ /* 0x000fea0003800000 */
[----:B------:R-:W-:-:S13]  /*01f0*/  PLOP3.LUT P0, PT, PT, PT, PT, 0x8, 0x80 ;  /* 0x000000000080781c */ /* 0x000fda0003f0e170 */
.L_x_8:
[C---:B------:R-:W-:Y:S01]  /*0200*/  IADD3 R8, PT, PT, R5.reuse, -0x3, RZ ;  /* 0xfffffffd05087810 */ /* 0x040fe20007ffe0ff */
[C---:B------:R-:W-:Y:S01]  /*0210*/  VIADD R10, R5.reuse, 0xffffffff ;  /* 0xffffffff050a7836 */ /* 0x040fe20000000000 */
[----:B------:R-:W-:Y:S02]  /*0220*/  IADD3 R9, PT, PT, R5, 0x3, RZ ;  /* 0x0000000305097810 */ /* 0x000fe40007ffe0ff */
[----:B------:R-:W-:Y:S01]  /*0230*/  IADD3 R4, PT, PT, R4, 0x10, RZ ;  /* 0x0000001004047810 */ /* 0x000fe20007ffe0ff */
[----:B------:R-:W-:-:S03]  /*0240*/  IMAD R3, R8, R3, RZ ;  /* 0x0000000308037224 */ /* 0x000fc600078e02ff */
[----:B------:R-:W-:Y:S01]  /*0250*/  ISETP.GE.AND P1, PT, R4, -0xc, PT ;  /* 0xfffffff40400780c */ /* 0x000fe20003f26270 */
[----:B------:R-:W-:Y:S01]  /*0260*/  IMAD R3, R8, R3, R3 ;  /* 0x0000000308037224 */ /* 0x000fe200078e0203 */
[----:B------:R-:W-:-:S03]  /*0270*/  IADD3 R8, PT, PT, R5, 0x5, RZ ;  /* 0x0000000505087810 */ /* 0x000fc60007ffe0ff */
[----:B------:R-:W-:Y:S01]  /*0280*/  IMAD R10, R3, R10, RZ ;  /* 0x0000000a030a7224 */ /* 0x000fe200078e02ff */
[----:B------:R-:W-:-:S03]  /*0290*/  IADD3 R3, PT, PT, R5, 0x1, RZ ;  /* 0x0000000105037810 */ /* 0x000fc60007ffe0ff */
[----:B------:R-:W-:-:S04]  /*02a0*/  IMAD R10, R10, R5, RZ ;  /* 0x000000050a0a7224 */ /* 0x000fc800078e02ff */
[----:B------:R-:W-:-:S04]  /*02b0*/  IMAD R10, R10, R3, RZ ;  /* 0x000000030a0a7224 */ /* 0x000fc800078e02ff */
[----:B------:R-:W-:Y:S02]  /*02c0*/  IMAD R10, R3, R10, R10 ;  /* 0x0000000a030a7224 */ /* 0x000fe400078e020a */
[C---:B------:R-:W-:Y:S02]  /*02d0*/  VIADD R3, R5.reuse, 0x4 ;  /* 0x0000000405037836 */ /* 0x040fe40000000000 */
[----:B------:R-:W-:Y:S01]  /*02e0*/  IMAD R10, R10, R9, RZ ;  /* 0x000000090a0a7224 */ /* 0x000fe200078e02ff */
[----:B------:R-:W-:-:S03]  /*02f0*/  IADD3 R9, PT, PT, R5, 0x7, RZ ;  /* 0x0000000705097810 */ /* 0x000fc60007ffe0ff */
[----:B------:R-:W-:Y:S01]  /*0300*/  IMAD R3, R3, R10, RZ ;  /* 0x0000000a03037224 */ /* 0x000fe200078e02ff */
[----:B------:R-:W-:-:S03]  /*0310*/  IADD3 R10, PT, PT, R5, 0x9, RZ ;  /* 0x00000009050a7810 */ /* 0x000fc60007ffe0ff */
[----:B------:R-:W-:-:S04]  /*0320*/  IMAD R3, R3, R8, RZ ;  /* 0x0000000803037224 */ /* 0x000fc800078e02ff */
[----:B------:R-:W-:Y:S02]  /*0330*/  IMAD R8, R8, R3, R3 ;  /* 0x0000000308087224 */ /* 0x000fe400078e0203 */
[C---:B------:R-:W-:Y:S02]  /*0340*/  VIADD R3, R5.reuse, 0x8 ;  /* 0x0000000805037836 */ /* 0x040fe40000000000 */
[----:B------:R-:W-:Y:S02]  /*0350*/  IMAD R8, R8, R9, RZ ;  /* 0x0000000908087224 */ /* 0x000fe400078e02ff */
[----:B------:R-:W-:Y:S02]  /*0360*/  VIADD R9, R5, 0xb ;  /* 0x0000000b05097836 */ /* 0x000fe40000000000 */
[----:B------:R-:W-:-:S04]  /*0370*/  IMAD R3, R3, R8, RZ ;  /* 0x0000000803037224 */ /* 0x000fc800078e02ff */
[----:B------:R-:W-:-:S04]  /*0380*/  IMAD R3, R3, R10, RZ ;  /* 0x0000000a03037224 */ /* 0x000fc800078e02ff */
[----:B------:R-:W-:Y:S01]  /*0390*/  IMAD R10, R10, R3, R3 ;  /* 0x000000030a0a7224 */ /* 0x000fe200078e0203 */
[C---:B------:R-:W-:Y:S02]  /*03a0*/  IADD3 R3, PT, PT, R5.reuse, 0xc, RZ ;  /* 0x0000000c05037810 */ /* 0x040fe40007ffe0ff */
[----:B------:R-:W-:Y:S01]  /*03b0*/  IADD3 R5, PT, PT, R5, 0x10, RZ ;  /* 0x0000001005057810 */ /* 0x000fe20007ffe0ff */
[----:B------:R-:W-:-:S04]  /*03c0*/  IMAD R10, R10, R9, RZ ;  /* 0x000000090a0a7224 */ /* 0x000fc800078e02ff */
[----:B------:R-:W-:Y:S01]  /*03d0*/  IMAD R3, R3, R10, RZ ;  /* 0x0000000a03037224 */ /* 0x000fe200078e02ff */
[----:B------:R-:W-:Y:S06]  /*03e0*/  @!P1 BRA `(.L_x_8) ;  /* 0xfffffffc00849947 */ /* 0x000fec000383ffff */
.L_x_7:
[----:B------:R-:W-:Y:S05]  /*03f0*/  BSYNC.RECONVERGENT B3 ;  /* 0x0000000000037941 */ /* 0x000fea0003800200 */
.L_x_6:
[----:B------:R-:W-:Y:S01]  /*0400*/  IMAD.MOV R8, RZ, RZ, -R4 ;  /* 0x000000ffff087224 */ /* 0x000fe200078e0a04 */
[----:B------:R-:W-:Y:S04]  /*0410*/  BSSY.RECONVERGENT B3, `(.L_x_9) ;  /* 0x0000013000037945 */ /* 0x000fe80003800200 */
[----:B------:R-:W-:-:S13]  /*0420*/  ISETP.GT.AND P1, PT, R8, 0x4, PT ;  /* 0x000000040800780c */ /* 0x000fda0003f24270 */
[----:B------:R-:W-:Y:S05]  /*0430*/  @!P1 BRA `(.L_x_10) ;  /* 0x0000000000409947 */ /* 0x000fea0003800000 */
[C---:B------:R-:W-:Y:S01]  /*0440*/  IADD3 R8, PT, PT, R5.reuse, -0x3, RZ ;  /* 0xfffffffd05087810 */ /* 0x040fe20007ffe0ff */
[----:B------:R-:W-:Y:S01]  /*0450*/  VIADD R4, R4, 0x8 ;  /* 0x0000000804047836 */ /* 0x000fe20000000000 */
[C---:B------:R-:W-:Y:S02]  /*0460*/  IADD3 R10, PT, PT, R5.reuse, -0x1, RZ ;  /* 0xffffffff050a7810 */ /* 0x040fe40007ffe0ff */
[----:B------:R-:W-:Y:S01]  /*0470*/  IADD3 R9, PT, PT, R5, 0x3, RZ ;  /* 0x0000000305097810 */ /* 0x000fe20007ffe0ff */
[----:B------:R-:W-:Y:S01]  /*0480*/  IMAD R3, R3, R8, RZ ;  /* 0x0000000803037224 */ /* 0x000fe200078e02ff */
[----:B------:R-:W-:-:S03]  /*0490*/  PLOP3.LUT P0, PT, PT, PT, PT, 0x8, 0x80 ;  /* 0x000000000080781c */ /* 0x000fc60003f0e170 */
[----:B------:R-:W-:-:S04]  /*04a0*/  IMAD R3, R8, R3, R3 ;  /* 0x0000000308037224 */ /* 0x000fc800078e0203 */
[----:B------:R-:W-:Y:S02]  /*04b0*/  IMAD R10, R3, R10, RZ ;  /* 0x0000000a030a7224 */ /* 0x000fe400078e02ff */
[C---:B------:R-:W-:Y:S02]  /*04c0*/  VIADD R3, R5.reuse, 0x1 ;  /* 0x0000000105037836 */ /* 0x040fe40000000000 */
[----:B------:R-:W-:-:S04]  /*04d0*/  IMAD R10, R5, R10, RZ ;  /* 0x0000000a050a7224 */ /* 0x000fc800078e02ff */
[----:B------:R-:W-:-:S04]  /*04e0*/  IMAD R10, R10, R3, RZ ;  /* 0x000000030a0a7224 */ /* 0x000fc800078e02ff */
[----:B------:R-:W-:Y:S01]  /*04f0*/  IMAD R10, R3, R10, R10 ;  /* 0x0000000a030a7224 */ /* 0x000fe200078e020a */
[C---:B------:R-:W-:Y:S02]  /*0500*/  IADD3 R3, PT, PT, R5.reuse, 0x4, RZ ;  /* 0x0000000405037810 */ /* 0x040fe40007ffe0ff */
[----:B------:R-:W-:Y:S01]  /*0510*/  IADD3 R5, PT, PT, R5, 0x8, RZ ;  /* 0x0000000805057810 */ /* 0x000fe20007ffe0ff */
[----:B------:R-:W-:-:S04]  /*0520*/  IMAD R10, R10, R9, RZ ;  /* 0x000000090a0a7224 */ /* 0x000fc800078e02ff */
[----:B------:R-:W-:-:S07]  /*0530*/  IMAD R3, R3, R10, RZ ;  /* 0x0000000a03037224 */ /* 0x000fce00078e02ff */
.L_x_10:
[----:B------:R-:W-:Y:S05]  /*0540*/  BSYNC.RECONVERGENT B3 ;  /* 0x0000000000037941 */ /* 0x000fea0003800200 */
.L_x_9:
[----:B------:R-:W-:-:S13]  /*0550*/  ISETP.NE.OR P0, PT, R4, RZ, P0 ;  /* 0x000000ff0400720c */ /* 0x000fda0000705670 */
[----:B------:R-:W-:Y:S05]  /*0560*/  @!P0 BRA `(.L_x_11) ;  /* 0x0000000000288947 */ /* 0x000fea0003800000 */
.L_x_5:
[----:B------:R-:W-:Y:S01]  /*0570*/  VIADD R4, R4, 0x4 ;  /* 0x0000000404047836 */ /* 0x000fe20000000000 */
[C---:B------:R-:W-:Y:S02]  /*0580*/  IADD3 R8, PT, PT, R5.reuse, -0x3, RZ ;  /* 0xfffffffd05087810 */ /* 0x040fe40007ffe0ff */
[----:B------:R-:W-:Y:S02]  /*0590*/  IADD3 R10, PT, PT, R5, -0x1, RZ ;  /* 0xffffffff050a7810 */ /* 0x000fe40007ffe0ff */
[----:B------:R-:W-:Y:S01]  /*05a0*/  ISETP.NE.AND P0, PT, R4, RZ, PT ;  /* 0x000000ff0400720c */ /* 0x000fe20003f05270 */
[----:B------:R-:W-:-:S04]  /*05b0*/  IMAD R3, R8, R3, RZ ;  /* 0x0000000308037224 */ /* 0x000fc800078e02ff */
[----:B------:R-:W-:-:S04]  /*05c0*/  IMAD R3, R8, R3, R3 ;  /* 0x0000000308037224 */ /* 0x000fc800078e0203 */
[----:B------:R-:W-:-:S04]  /*05d0*/  IMAD R10, R3, R10, RZ ;  /* 0x0000000a030a7224 */ /* 0x000fc800078e02ff */
[----:B------:R-:W-:Y:S01]  /*05e0*/  IMAD R3, R10, R5, RZ ;  /* 0x000000050a037224 */ /* 0x000fe200078e02ff */
[----:B------:R-:W-:Y:S01]  /*05f0*/  IADD3 R5, PT, PT, R5, 0x4, RZ ;  /* 0x0000000405057810 */ /* 0x000fe20007ffe0ff */
[----:B------:R-:W-:Y:S06]  /*0600*/  @P0 BRA `(.L_x_5) ;  /* 0xfffffffc00d80947 */ /* 0x000fec000383ffff */
.L_x_11:
[----:B------:R-:W-:Y:S05]  /*0610*/  BSYNC.RECONVERGENT B0 ;  /* 0x0000000000007941 */ /* 0x000fea0003800200 */
.L_x_4:
[----:B------:R-:W-:-:S07]  /*0620*/  VIADD R8, R5, 0xfffffffd ;  /* 0xfffffffd05087836 */ /* 0x000fce0000000000 */
.L_x_3:
[----:B------:R-:W-:Y:S05]  /*0630*/  BSYNC.RECONVERGENT B1 ;  /* 0x0000000000017941 */ /* 0x000fea0003800200 */
.L_x_2:
[----:B------:R-:W-:-:S13]  /*0640*/  ISETP.NE.AND P0, PT, R0, RZ, PT ;  /* 0x000000ff0000720c */ /* 0x000fda0003f05270 */
[----:B------:R-:W-:Y:S05]  /*0650*/  @!P0 BRA `(.L_x_1) ;  /* 0x0000000000188947 */ /* 0x000fea0003800000 */
[----:B------:R-:W-:-:S07]  /*0660*/  IADD3 R0, PT, PT, -R0, RZ, RZ ;  /* 0x000000ff00007210 */ /* 0x000fce0007ffe1ff */
.L_x_12:
[----:B------:R-:W-:Y:S01]  /*0670*/  IADD3 R0, PT, PT, R0, 0x1, RZ ;  /* 0x0000000100007810 */ /* 0x000fe20007ffe0ff */
[C---:B------:R-:W-:Y:S02]  /*0680*/  IMAD R3, R8.reuse, R3, RZ ;  /* 0x0000000308037224 */ /* 0x040fe400078e02ff */
[----:B------:R-:W-:Y:S01]  /*0690*/  VIADD R8, R8, 0x1 ;  /* 0x0000000108087836 */ /* 0x000fe20000000000 */
[----:B------:R-:W-:-:S13]  /*06a0*/  ISETP.NE.AND P0, PT, R0, RZ, PT ;  /* 0x000000ff0000720c */ /* 0x000fda0003f05270 */
[----:B------:R-:W-:Y:S05]  /*06b0*/  @P0 BRA `(.L_x_12) ;  /* 0xfffffffc00ec0947 */ /* 0x000fea000383ffff */
.L_x_1:
[----:B------:R-:W-:Y:S05]  /*06c0*/  BSYNC.RECONVERGENT B2 ;  /* 0x0000000000027941 */ /* 0x000fea0003800200 */
.L_x_0:
[----:B------:R-:W-:Y:S01]  /*06d0*/  MOV R0, 0x0 ;  /* 0x0000000000007802 */ /* 0x000fe20000000f00 */
[----:B------:R0:W-:Y:S01]  /*06e0*/  STL.64 [R1], R2 ;  /* 0x0000000201007387 */ /* 0x0001e20000100a00 */
[----:B------:R-:W1:Y:S02]  /*06f0*/  LDCU.64 UR4, c[0x4][0x8] ;  /* 0x01000100ff0477ac */ /* 0x000e640008000a00 */
[----:B------:R0:W2:Y:S01]  /*0700*/  LDC.64 R8, c[0x4][R0] ;  /* 0x0100000000087b82 */ /* 0x0000a20000000a00 */
[----:B-1----:R-:W-:Y:S02]  /*0710*/  MOV R4, UR4 ;  /* 0x0000000400047c02 */ /* 0x002fe40008000f00 */
[----:B0-----:R-:W-:-:S07]  /*0720*/  MOV R5, UR5 ;  /* 0x0000000500057c02 */ /* 0x001fce0008000f00 */
[----:B------:R-:W-:-:S07]  /*0730*/  LEPC R20, `(.L_x_13) ;  /* 0x000000001014794e */ /* 0x000fce0000000000 */
[----:B--2---:R-:W-:Y:S05]  /*0740*/  CALL.ABS.NOINC R8 ;  /* 0x0000000008007343 */ /* 0x004fea0003c00000 */
.L_x_13:
[----:B------:R-:W-:Y:S05]  /*0750*/  EXIT ;  /* 0x000000000000794d */ /* 0x000fea0003800000 */
.L_x_14:
[----:B------:R-:W-:-:S00]  /*0760*/  BRA `(.L_x_14) ;  /* 0xfffffffc00fc7947 */ /* 0x000fc0000383ffff */
[----:B------:R-:W-:-:S00]  /*0770*/  NOP ;  /* 0x0000000000007918 */ /* 0x000fc00000000000 */
        /* <DEDUP_REMOVED lines=8> */
.L_x_15:


//--------------------- .nv.global.init           --------------------------
	.section	.nv.global.init,"aw",@progbits
.nv.global.init:
	.type		$str,@object
	.size		$str,(.L_0 - $str)
$str:
        /*0000*/ 	.byte	0x25, 0x64, 0x21, 0x20, 0x3d, 0x20, 0x25, 0x64, 0x0a, 0x00
.L_0:


//--------------------- .nv.shared.reserved.0     --------------------------
	.section	.nv.shared.reserved.0,"aw",@nobits
	.weak		__nv_reservedSMEM_offset_0_alias
	.size		__nv_reservedSMEM_offset_0_alias, 0, 64
	.other		__nv_reservedSMEM_offset_0_alias,@"STO_CUDA_RESERVED_SHARED STV_DEFAULT"
__nv_reservedSMEM_offset_0_alias:
	.zero		0
	.zero		64


//--------------------- .nv.constant0._Z15factorialKernelv --------------------------
	.section	.nv.constant0._Z15factorialKernelv,"a",@progbits
	.sectionflags	@""
	.align	4
.nv.constant0._Z15factorialKernelv:
	.zero		896


//--------------------- SYMBOLS --------------------------

	.type		.nv.reservedSmem.offset0,@object
	.size		.nv.reservedSmem.offset0,0x4
	.type		vprintf,@function
